	.headerflags	@"EF_CUDA_TEXMODE_UNIFIED EF_CUDA_64BIT_ADDRESS EF_CUDA_ACCELERATORS EF_CUDA_SM90 EF_CUDA_VIRTUAL_SM(EF_CUDA_SM90)"
	.elftype	@"ET_EXEC"


//--------------------- .nv.info                  --------------------------
	.section	.nv.info,"",@"SHT_CUDA_INFO"
	.align	4


	//----- nvinfo : EIATTR_REGCOUNT
	.align		4
        /*0000*/ 	.byte	0x04, 0x2f
        /*0002*/ 	.short	(.L_1 - .L_0)
	.align		4
.L_0:
        /*0004*/ 	.word	index@(triton_poi_fused_convolution_4)
        /*0008*/ 	.word	0x0000000c


	//----- nvinfo : EIATTR_MIN_STACK_SIZE
	.align		4
.L_1:
        /*000c*/ 	.byte	0x04, 0x12
        /*000e*/ 	.short	(.L_3 - .L_2)
	.align		4
.L_2:
        /*0010*/ 	.word	index@(triton_poi_fused_convolution_4)
        /*0014*/ 	.word	0x00000000


	//----- nvinfo : EIATTR_FRAME_SIZE
	.align		4
.L_3:
        /*0018*/ 	.byte	0x04, 0x11
        /*001a*/ 	.short	(.L_5 - .L_4)
	.align		4
.L_4:
        /*001c*/ 	.word	index@(triton_poi_fused_convolution_4)
        /*0020*/ 	.word	0x00000000


	//----- nvinfo : EIATTR_MIN_STACK_SIZE
	.align		4
.L_5:
        /*0024*/ 	.byte	0x04, 0x12
        /*0026*/ 	.short	(.L_7 - .L_6)
	.align		4
.L_6:
        /*0028*/ 	.word	index@(triton_poi_fused_convolution_4)
        /*002c*/ 	.word	0x00000000
.L_7:


//--------------------- .nv.info.triton_poi_fused_convolution_4 --------------------------
	.section	.nv.info.triton_poi_fused_convolution_4,"",@"SHT_CUDA_INFO"
	.sectionflags	@""
	.align	4


	//----- nvinfo : EIATTR_CUDA_API_VERSION
	.align		4
        /*0000*/ 	.byte	0x04, 0x37
        /*0002*/ 	.short	(.L_9 - .L_8)
.L_8:
        /*0004*/ 	.word	0x0000007c


	//----- nvinfo : EIATTR_KPARAM_INFO
	.align		4
.L_9:
        /*0008*/ 	.byte	0x04, 0x17
        /*000a*/ 	.short	(.L_11 - .L_10)
.L_10:
        /*000c*/ 	.word	0x00000000
        /*0010*/ 	.short	0x0002
        /*0012*/ 	.short	0x0010
        /*0014*/ 	.byte	0x00, 0xf0, 0x11, 0x00


	//----- nvinfo : EIATTR_KPARAM_INFO
	.align		4
.L_11:
        /*0018*/ 	.byte	0x04, 0x17
        /*001a*/ 	.short	(.L_13 - .L_12)
.L_12:
        /*001c*/ 	.word	0x00000000
        /*0020*/ 	.short	0x0001
        /*0022*/ 	.short	0x0008
        /*0024*/ 	.byte	0x00, 0xf4, 0x21, 0x00


	//----- nvinfo : EIATTR_KPARAM_INFO
	.align		4
.L_13:
        /*0028*/ 	.byte	0x04, 0x17
        /*002a*/ 	.short	(.L_15 - .L_14)
.L_14:
        /*002c*/ 	.word	0x00000000
        /*0030*/ 	.short	0x0000
        /*0032*/ 	.short	0x0000
        /*0034*/ 	.byte	0x00, 0xf4, 0x21, 0x00


	//----- nvinfo : EIATTR_SPARSE_MMA_MASK
	.align		4
.L_15:
        /*0038*/ 	.byte	0x03, 0x50
        /*003a*/ 	.short	0x0000


	//----- nvinfo : EIATTR_MAXREG_COUNT
	.align		4
        /*003c*/ 	.byte	0x03, 0x1b
        /*003e*/ 	.short	0x00ff


	//----- nvinfo : EIATTR_EXIT_INSTR_OFFSETS
	.align		4
        /*0040*/ 	.byte	0x04, 0x1c
        /*0042*/ 	.short	(.L_17 - .L_16)


	//   ....[0]....
.L_16:
        /*0044*/ 	.word	0x00000150


	//   ....[1]....
        /*0048*/ 	.word	0x00000170


	//----- nvinfo : EIATTR_REQNTID
	.align		4
.L_17:
        /*004c*/ 	.byte	0x04, 0x10
        /*004e*/ 	.short	(.L_19 - .L_18)
.L_18:
        /*0050*/ 	.word	0x00000080
        /*0054*/ 	.word	0x00000001
        /*0058*/ 	.word	0x00000001


	//----- nvinfo : EIATTR_CBANK_PARAM_SIZE
	.align		4
.L_19:
        /*005c*/ 	.byte	0x03, 0x19
        /*005e*/ 	.short	0x0014


	//----- nvinfo : EIATTR_PARAM_CBANK
	.align		4
        /*0060*/ 	.byte	0x04, 0x0a
        /*0062*/ 	.short	(.L_21 - .L_20)
	.align		4
.L_20:
        /*0064*/ 	.word	index@(.nv.constant0.triton_poi_fused_convolution_4)
        /*0068*/ 	.short	0x0210
        /*006a*/ 	.short	0x0014


	//----- nvinfo : EIATTR_SW_WAR
	.align		4
.L_21:
        /*006c*/ 	.byte	0x04, 0x36
        /*006e*/ 	.short	(.L_23 - .L_22)
.L_22:
        /*0070*/ 	.word	0x00000008
.L_23:


//--------------------- .nv.callgraph             --------------------------
	.section	.nv.callgraph,"",@"SHT_CUDA_CALLGRAPH"
	.align	4
	.sectionentsize	8
	.align		4
        /*0000*/ 	.word	0x00000000
	.align		4
        /*0004*/ 	.word	0xffffffff
	.align		4
        /*0008*/ 	.word	0x00000000
	.align		4
        /*000c*/ 	.word	0xfffffffe
	.align		4
        /*0010*/ 	.word	0x00000000
	.align		4
        /*0014*/ 	.word	0xfffffffd
	.align		4
        /*0018*/ 	.word	0x00000000
	.align		4
        /*001c*/ 	.word	0xfffffffc


//--------------------- .text.triton_poi_fused_convolution_4 --------------------------
	.section	.text.triton_poi_fused_convolution_4,"ax",@progbits
	.align	128
        .global         triton_poi_fused_convolution_4
        .type           triton_poi_fused_convolution_4,@function
        .size           triton_poi_fused_convolution_4,(.L_x_1 - triton_poi_fused_convolution_4)
        .other          triton_poi_fused_convolution_4,@"STO_CUDA_ENTRY STV_DEFAULT"
triton_poi_fused_convolution_4:
.text.triton_poi_fused_convolution_4:
[----:B------:R-:W0:Y:S02]  /*0000*/  LDC R1, c[0x0][0x28] ;  /* 0x00000a00ff017b82 */ /* 0x000e240000000800 */
[----:B------:R-:W1:Y:S01]  /*0010*/  S2R R0, SR_TID.X ;  /* 0x0000000000007919 */ /* 0x000e620000002100 */
[----:B------:R-:W2:Y:S01]  /*0020*/  LDC.64 R2, c[0x0][0x210] ;  /* 0x00008400ff027b82 */ /* 0x000ea20000000a00 */
[----:B------:R-:W-:Y:S01]  /*0030*/  ULDC.64 UR4, c[0x0][0x208] ;  /* 0x0000820000047ab9 */ /* 0x000fe20000000a00 */
[----:B------:R-:W3:Y:S06]  /*0040*/  S2R R7, SR_CTAID.X ;  /* 0x0000000000077919 */ /* 0x000eec0000002500 */
[----:B------:R-:W4:Y:S01]  /*0050*/  LDC.64 R4, c[0x0][0x218] ;  /* 0x00008600ff047b82 */ /* 0x000f220000000a00 */
[----:B-1----:R-:W-:-:S02]  /*0060*/  LOP3.LUT R0, R0, 0x7f, RZ, 0xc0, !PT ;  /* 0x0000007f00007812 */ /* 0x002fc400078ec0ff */
[----:B---3--:R-:W-:-:S03]  /*0070*/  SHF.R.S32.HI R6, RZ, 0x18, R7 ;  /* 0x00000018ff067819 */ /* 0x008fc60000011407 */
[----:B------:R-:W-:Y:S01]  /*0080*/  IMAD R7, R7, 0x80, R0 ;  /* 0x0000008007077824 */ /* 0x000fe200078e0200 */
[----:B------:R-:W-:-:S03]  /*0090*/  SGXT R0, R6, 0x1 ;  /* 0x000000010600781a */ /* 0x000fc60000000200 */
[C---:B--2---:R-:W-:Y:S01]  /*00a0*/  IMAD.WIDE R2, R7.reuse, 0x4, R2 ;  /* 0x0000000407027825 */ /* 0x044fe200078e0202 */
[----:B------:R-:W-:Y:S02]  /*00b0*/  ISETP.GE.AND P0, PT, R7, 0x100, PT ;  /* 0x000001000700780c */ /* 0x000fe40003f06270 */
[----:B------:R-:W-:-:S04]  /*00c0*/  LEA.HI R0, R0, R7, RZ, 0x6 ;  /* 0x0000000700007211 */ /* 0x000fc800078f30ff */
[----:B------:R-:W-:-:S05]  /*00d0*/  LOP3.LUT R0, R0, 0xffffffc0, RZ, 0xc0, !PT ;  /* 0xffffffc000007812 */ /* 0x000fca00078ec0ff */
[----:B------:R-:W-:Y:S01]  /*00e0*/  IMAD.IADD R9, R7, 0x1, -R0 ;  /* 0x0000000107097824 */ /* 0x000fe200078e0a00 */
[----:B------:R-:W-:Y:S01]  /*00f0*/  HFMA2.MMA R0, -RZ, RZ, 0, 0 ;  /* 0x00000000ff007435 */ /* 0x000fe200000001ff */
[----:B------:R-:W-:Y:S02]  /*0100*/  IMAD.MOV.U32 R7, RZ, RZ, RZ ;  /* 0x000000ffff077224 */ /* 0x000fe400078e00ff */
[----:B----4-:R-:W-:-:S05]  /*0110*/  IMAD.WIDE R4, R9, 0x4, R4 ;  /* 0x0000000409047825 */ /* 0x010fca00078e0204 */
[----:B------:R-:W2:Y:S04]  /*0120*/  @!P0 LDG.E.EL R7, desc[UR4][R4.64] ;  /* 0x0000000404078981 */ /* 0x000ea8000c2e1900 */
[----:B------:R-:W2:Y:S02]  /*0130*/  @!P0 LDG.E R0, desc[UR4][R2.64] ;  /* 0x0000000402008981 */ /* 0x000ea4000c1e1900 */
[----:B--2---:R-:W-:Y:S01]  /*0140*/  FADD R7, R7, R0 ;  /* 0x0000000007077221 */ /* 0x004fe20000000000 */
[----:B------:R-:W-:Y:S06]  /*0150*/  @P0 EXIT ;  /* 0x000000000000094d */ /* 0x000fec0003800000 */
[----:B------:R-:W-:Y:S01]  /*0160*/  STG.E desc[UR4][R2.64], R7 ;  /* 0x0000000702007986 */ /* 0x000fe2000c101904 */
[----:B------:R-:W-:Y:S05]  /*0170*/  EXIT ;  /* 0x000000000000794d */ /* 0x000fea0003800000 */
.L_x_0:
[----:B------:R-:W-:-:S00]  /*0180*/  BRA `(.L_x_0) ;  /* 0xfffffffc00fc7947 */ /* 0x000fc0000383ffff */
[----:B------:R-:W-:-:S00]  /*0190*/  NOP ;  /* 0x0000000000007918 */ /* 0x000fc00000000000 */
        /* <DEDUP_REMOVED lines=14> */
.L_x_1:


//--------------------- .nv.constant0.triton_poi_fused_convolution_4 --------------------------
	.section	.nv.constant0.triton_poi_fused_convolution_4,"a",@progbits
	.sectionflags	@""
	.align	4
.nv.constant0.triton_poi_fused_convolution_4:
	.zero		548
